//
// Generated by NVIDIA NVVM Compiler
//
// Compiler Build ID: CL-36424714
// Cuda compilation tools, release 13.0, V13.0.88
// Based on NVVM 20.0.0
//

.version 9.0
.target sm_100
.address_size 64

	// .globl	_Z8zero_GPUPd
.extern .func  (.param .b32 func_retval0) vprintf
(
	.param .b64 vprintf_param_0,
	.param .b64 vprintf_param_1
)
;
.global .align 1 .b8 $str[20] = {32, 32, 37, 105, 58, 32, 72, 101, 108, 108, 111, 32, 87, 111, 114, 108, 100, 33, 10};

.visible .entry _Z8zero_GPUPd(
	.param .u64 .ptr .align 1 _Z8zero_GPUPd_param_0
)
{
	.local .align 8 .b8 	__local_depot0[8];
	.reg .b64 	%SP;
	.reg .b64 	%SPL;
	.reg .b32 	%r<7>;
	.reg .b64 	%rd<10>;

	mov.u64 	%SPL, __local_depot0;
	cvta.local.u64 	%SP, %SPL;
	ld.param.u64 	%rd1, [_Z8zero_GPUPd_param_0];
	cvta.to.global.u64 	%rd2, %rd1;
	add.u64 	%rd3, %SP, 0;
	add.u64 	%rd4, %SPL, 0;
	mov.u32 	%r1, %ctaid.x;
	mov.u32 	%r2, %ntid.x;
	mov.u32 	%r3, %tid.x;
	mad.lo.s32 	%r4, %r1, %r2, %r3;
	st.local.u32 	[%rd4], %r4;
	mov.u64 	%rd5, $str;
	cvta.global.u64 	%rd6, %rd5;
	{ // callseq 0, 0
	.param .b64 param0;
	st.param.b64 	[param0], %rd6;
	.param .b64 param1;
	st.param.b64 	[param1], %rd3;
	.param .b32 retval0;
	call.uni (retval0), 
	vprintf, 
	(
	param0, 
	param1
	);
	ld.param.b32 	%r5, [retval0];
	} // callseq 0
	mul.wide.s32 	%rd7, %r4, 8;
	add.s64 	%rd8, %rd2, %rd7;
	mov.b64 	%rd9, 0;
	st.global.u64 	[%rd8], %rd9;
	ret;

}


// ===== COMPILED SASS (sm_100) =====

	.target	sm_100

	.elftype	@"ET_EXEC"


//--------------------- .note.nv.tkinfo           --------------------------
	.section	.note.nv.tkinfo,"",@"SHT_NOTE"
	.sectionflags	@"SHF_NOTE_NV_TKINFO"
	.tkinfo
        /*0018*/ 	.word	0x00000002
        /*0030*/ 	.string	""
        /*0030*/ 	.string	"ptxas"
        /*0030*/ 	.string	"Cuda compilation tools, release 13.0, V13.0.88"
        /*0030*/ 	.string	"Build cuda_13.0.r13.0/compiler.36424714_0"
        /*0030*/ 	.string	"-arch sm_100 -m 64 "



//--------------------- .note.nv.cuinfo           --------------------------
	.section	.note.nv.cuinfo,"",@"SHT_NOTE"
	.sectionflags	@"SHF_NOTE_NV_CUINFO"
        /*0018*/ 	.short	0x0002
        /*001a*/ 	.short	0x0064
        /*001c*/ 	.short	0x0082
	.zero		2


//--------------------- .nv.info                  --------------------------
	.section	.nv.info,"",@"SHT_CUDA_INFO"
	.align	4


	//----- nvinfo : EIATTR_REGCOUNT
	.align		4
        /*0000*/ 	.byte	0x04, 0x2f
        /*0002*/ 	.short	(.L_2 - .L_1)
	.align		4
.L_1:
        /*0004*/ 	.word	index@(_Z8zero_GPUPd)
        /*0008*/ 	.word	0x00000018


	//----- nvinfo : EIATTR_FRAME_SIZE
	.align		4
.L_2:
        /*000c*/ 	.byte	0x04, 0x11
        /*000e*/ 	.short	(.L_4 - .L_3)
	.align		4
.L_3:
        /*0010*/ 	.word	index@(_Z8zero_GPUPd)
        /*0014*/ 	.word	0x00000008


	//----- nvinfo : EIATTR_MIN_STACK_SIZE
	.align		4
.L_4:
        /*0018*/ 	.byte	0x04, 0x12
        /*001a*/ 	.short	(.L_6 - .L_5)
	.align		4
.L_5:
        /*001c*/ 	.word	index@(_Z8zero_GPUPd)
        /*0020*/ 	.word	0x00000008
.L_6:


//--------------------- .nv.compat                --------------------------
	.section	.nv.compat,"",@"SHT_CUDA_COMPAT_INFO"
	.align	4
        /*0000*/ 	.byte	0x02, 0x09, 0x00, 0x00, 0x02, 0x02, 0x01, 0x00, 0x02, 0x05, 0x05, 0x00, 0x03, 0x07, 0x01, 0x01
        /*0010*/ 	.byte	0x02, 0x03, 0x00, 0x00, 0x02, 0x06, 0x01, 0x00, 0x04, 0x0b, 0x08, 0x00, 0x09, 0x00, 0x00, 0x00
        /*0020*/ 	.byte	0x00, 0x00, 0x00, 0x00


//--------------------- .nv.info._Z8zero_GPUPd    --------------------------
	.section	.nv.info._Z8zero_GPUPd,"",@"SHT_CUDA_INFO"
	.sectionflags	@""
	.align	4


	//----- nvinfo : EIATTR_CUDA_API_VERSION
	.align		4
        /*0000*/ 	.byte	0x04, 0x37
        /*0002*/ 	.short	(.L_8 - .L_7)
.L_7:
        /*0004*/ 	.word	0x00000082


	//----- nvinfo : EIATTR_KPARAM_INFO
	.align		4
.L_8:
        /*0008*/ 	.byte	0x04, 0x17
        /*000a*/ 	.short	(.L_10 - .L_9)
.L_9:
        /*000c*/ 	.word	0x00000000
        /*0010*/ 	.short	0x0000
        /*0012*/ 	.short	0x0000
        /*0014*/ 	.byte	0x00, 0xf5, 0x21, 0x00


	//----- nvinfo : EIATTR_SPARSE_MMA_MASK
	.align		4
.L_10:
        /*0018*/ 	.byte	0x03, 0x50
        /*001a*/ 	.short	0x0000


	//----- nvinfo : EIATTR_MAXREG_COUNT
	.align		4
        /*001c*/ 	.byte	0x03, 0x1b
        /*001e*/ 	.short	0x00ff


	//----- nvinfo : EIATTR_EXTERNS
	.align		4
        /*0020*/ 	.byte	0x04, 0x0f
        /*0022*/ 	.short	(.L_12 - .L_11)


	//   ....[0]....
	.align		4
.L_11:
        /*0024*/ 	.word	index@(vprintf)


	//----- nvinfo : EIATTR_MERCURY_ISA_VERSION
	.align		4
.L_12:
        /*0028*/ 	.byte	0x03, 0x5f
        /*002a*/ 	.short	0x0101


	//----- nvinfo : EIATTR_VRC_CTA_INIT_COUNT
	.align		4
        /*002c*/ 	.byte	0x02, 0x4a
	.zero		1
	.zero		1


	//----- nvinfo : EIATTR_SYSCALL_OFFSETS
	.align		4
        /*0030*/ 	.byte	0x04, 0x46
        /*0032*/ 	.short	(.L_14 - .L_13)


	//   ....[0]....
.L_13:
        /*0034*/ 	.word	0x00000120


	//----- nvinfo : EIATTR_EXIT_INSTR_OFFSETS
	.align		4
.L_14:
        /*0038*/ 	.byte	0x04, 0x1c
        /*003a*/ 	.short	(.L_16 - .L_15)


	//   ....[0]....
.L_15:
        /*003c*/ 	.word	0x00000160


	//----- nvinfo : EIATTR_CBANK_PARAM_SIZE
	.align		4
.L_16:
        /*0040*/ 	.byte	0x03, 0x19
        /*0042*/ 	.short	0x0008


	//----- nvinfo : EIATTR_PARAM_CBANK
	.align		4
        /*0044*/ 	.byte	0x04, 0x0a
        /*0046*/ 	.short	(.L_18 - .L_17)
	.align		4
.L_17:
        /*0048*/ 	.word	index@(.nv.constant0._Z8zero_GPUPd)
        /*004c*/ 	.short	0x0380
        /*004e*/ 	.short	0x0008


	//----- nvinfo : EIATTR_SW_WAR
	.align		4
.L_18:
        /*0050*/ 	.byte	0x04, 0x36
        /*0052*/ 	.short	(.L_20 - .L_19)
.L_19:
        /*0054*/ 	.word	0x00000008
.L_20:


//--------------------- .nv.callgraph             --------------------------
	.section	.nv.callgraph,"",@"SHT_CUDA_CALLGRAPH"
	.align	4
	.sectionentsize	8
	.align		4
        /*0000*/ 	.word	0x00000000
	.align		4
        /*0004*/ 	.word	0xffffffff
	.align		4
        /*0008*/ 	.word	index@(_Z8zero_GPUPd)
	.align		4
        /*000c*/ 	.word	index@(vprintf)
	.align		4
        /*0010*/ 	.word	0x00000000
	.align		4
        /*0014*/ 	.word	0xfffffffe
	.align		4
        /*0018*/ 	.word	0x00000000
	.align		4
        /*001c*/ 	.word	0xfffffffd
	.align		4
        /*0020*/ 	.word	0x00000000
	.align		4
        /*0024*/ 	.word	0xfffffffc


//--------------------- .nv.constant4             --------------------------
	.section	.nv.constant4,"a",@progbits
	.align	8
	.align		8
.nv.constant4:
        /*0000*/ 	.dword	vprintf
	.align		8
        /*0008*/ 	.dword	$str


//--------------------- .text._Z8zero_GPUPd       --------------------------
	.section	.text._Z8zero_GPUPd,"ax",@progbits
	.align	128
        .global         _Z8zero_GPUPd
        .type           _Z8zero_GPUPd,@function
        .size           _Z8zero_GPUPd,(.L_x_2 - _Z8zero_GPUPd)
        .other          _Z8zero_GPUPd,@"STO_CUDA_ENTRY STV_DEFAULT"
_Z8zero_GPUPd:
.text._Z8zero_GPUPd:
[----:B------:R-:W0:Y:S01]  /*0000*/  LDC R1, c[0x0][0x37c] ;  /* 0x0000df00ff017b82 */ /* 0x000e220000000800 */
[----:B------:R-:W1:Y:S01]  /*0010*/  S2R R3, SR_TID.X ;  /* 0x0000000000037919 */ /* 0x000e620000002100 */
[----:B------:R-:W2:Y:S06]  /*0020*/  LDCU UR5, c[0x0][0x2fc] ;  /* 0x00005f80ff0577ac */ /* 0x000eac0008000800 */
[----:B------:R-:W1:Y:S01]  /*0030*/  S2UR UR6, SR_CTAID.X ;  /* 0x00000000000679c3 */ /* 0x000e620000002500 */
[----:B0-----:R-:W-:Y:S01]  /*0040*/  VIADD R1, R1, 0xfffffff8 ;  /* 0xfffffff801017836 */ /* 0x001fe20000000000 */
[----:B------:R-:W-:Y:S01]  /*0050*/  MOV R0, 0x0 ;  /* 0x0000000000007802 */ /* 0x000fe20000000f00 */
[----:B------:R-:W0:Y:S01]  /*0060*/  LDCU UR4, c[0x0][0x2f8] ;  /* 0x00005f00ff0477ac */ /* 0x000e220008000800 */
[----:B------:R-:W3:Y:S04]  /*0070*/  LDCU.64 UR36, c[0x0][0x358] ;  /* 0x00006b00ff2477ac */ /* 0x000ee80008000a00 */
[----:B------:R-:W1:Y:S08]  /*0080*/  LDC R2, c[0x0][0x360] ;  /* 0x0000d800ff027b82 */ /* 0x000e700000000800 */
[----:B------:R4:W5:Y:S01]  /*0090*/  LDC.64 R8, c[0x4][R0] ;  /* 0x0100000000087b82 */ /* 0x0009620000000a00 */
[----:B0-----:R-:W-:-:S04]  /*00a0*/  IADD3 R6, P0, PT, R1, UR4, RZ ;  /* 0x0000000401067c10 */ /* 0x001fc8000ff1e0ff */
[----:B--2---:R-:W-:Y:S01]  /*00b0*/  IADD3.X R7, PT, PT, RZ, UR5, RZ, P0, !PT ;  /* 0x00000005ff077c10 */ /* 0x004fe200087fe4ff */
[----:B-1----:R-:W-:Y:S01]  /*00c0*/  IMAD R2, R2, UR6, R3 ;  /* 0x0000000602027c24 */ /* 0x002fe2000f8e0203 */
[----:B------:R-:W0:Y:S04]  /*00d0*/  LDCU.64 UR6, c[0x4][0x8] ;  /* 0x01000100ff0677ac */ /* 0x000e280008000a00 */
[----:B------:R4:W-:Y:S01]  /*00e0*/  STL [R1], R2 ;  /* 0x0000000201007387 */ /* 0x0009e20000100800 */
[----:B0-----:R-:W-:Y:S01]  /*00f0*/  IMAD.U32 R4, RZ, RZ, UR6 ;  /* 0x00000006ff047e24 */ /* 0x001fe2000f8e00ff */
[----:B---345:R-:W-:-:S07]  /*0100*/  MOV R5, UR7 ;  /* 0x0000000700057c02 */ /* 0x038fce0008000f00 */
[----:B------:R-:W-:-:S07]  /*0110*/  LEPC R20, `(.L_x_0) ;  /* 0x000000001014794e */ /* 0x000fce0000000000 */
[----:B------:R-:W-:Y:S05]  /*0120*/  CALL.ABS.NOINC R8 ;  /* 0x0000000008007343 */ /* 0x000fea0003c00000 */
.L_x_0:
[----:B------:R-:W0:Y:S02]  /*0130*/  LDC.64 R4, c[0x0][0x380] ;  /* 0x0000e000ff047b82 */ /* 0x000e240000000a00 */
[----:B0-----:R-:W-:-:S05]  /*0140*/  IMAD.WIDE R2, R2, 0x8, R4 ;  /* 0x0000000802027825 */ /* 0x001fca00078e0204 */
[----:B------:R-:W-:Y:S01]  /*0150*/  STG.E.64 desc[UR36][R2.64], RZ ;  /* 0x000000ff02007986 */ /* 0x000fe2000c101b24 */
[----:B------:R-:W-:Y:S05]  /*0160*/  EXIT ;  /* 0x000000000000794d */ /* 0x000fea0003800000 */
.L_x_1:
[----:B------:R-:W-:-:S00]  /*0170*/  BRA `(.L_x_1) ;  /* 0xfffffffc00fc7947 */ /* 0x000fc0000383ffff */
[----:B------:R-:W-:-:S00]  /*0180*/  NOP ;  /* 0x0000000000007918 */ /* 0x000fc00000000000 */
[----:B------:R-:W-:-:S00]  /*0190*/  NOP ;  /* 0x0000000000007918 */ /* 0x000fc00000000000 */
[----:B------:R-:W-:-:S00]  /*01a0*/  NOP ;  /* 0x0000000000007918 */ /* 0x000fc00000000000 */
[----:B------:R-:W-:-:S00]  /*01b0*/  NOP ;  /* 0x0000000000007918 */ /* 0x000fc00000000000 */
[----:B------:R-:W-:-:S00]  /*01c0*/  NOP ;  /* 0x0000000000007918 */ /* 0x000fc00000000000 */
[----:B------:R-:W-:-:S00]  /*01d0*/  NOP ;  /* 0x0000000000007918 */ /* 0x000fc00000000000 */
[----:B------:R-:W-:-:S00]  /*01e0*/  NOP ;  /* 0x0000000000007918 */ /* 0x000fc00000000000 */
[----:B------:R-:W-:-:S00]  /*01f0*/  NOP ;  /* 0x0000000000007918 */ /* 0x000fc00000000000 */
.L_x_2:


//--------------------- .nv.global.init           --------------------------
	.section	.nv.global.init,"aw",@progbits
.nv.global.init:
	.type		$str,@object
	.size		$str,(.L_0 - $str)
$str:
        /*0000*/ 	.byte	0x20, 0x20, 0x25, 0x69, 0x3a, 0x20, 0x48, 0x65, 0x6c, 0x6c, 0x6f, 0x20, 0x57, 0x6f, 0x72, 0x6c
        /*0010*/ 	.byte	0x64, 0x21, 0x0a, 0x00
.L_0:


//--------------------- .nv.shared.reserved.0     --------------------------
	.section	.nv.shared.reserved.0,"aw",@nobits
	.weak		__nv_reservedSMEM_offset_0_alias
	.size		__nv_reservedSMEM_offset_0_alias, 0, 64
	.other		__nv_reservedSMEM_offset_0_alias,@"STO_CUDA_RESERVED_SHARED STV_DEFAULT"
__nv_reservedSMEM_offset_0_alias:
	.zero		0
	.zero		64


//--------------------- .nv.constant0._Z8zero_GPUPd --------------------------
	.section	.nv.constant0._Z8zero_GPUPd,"a",@progbits
	.sectionflags	@""
	.align	4
.nv.constant0._Z8zero_GPUPd:
	.zero		904


//--------------------- SYMBOLS --------------------------

	.type		.nv.reservedSmem.offset0,@object
	.size		.nv.reservedSmem.offset0,0x4
	.type		vprintf,@function
